	.headerflags	@"EF_CUDA_TEXMODE_UNIFIED EF_CUDA_64BIT_ADDRESS EF_CUDA_SM86 EF_CUDA_VIRTUAL_SM(EF_CUDA_SM86)"
	.elftype	@"ET_EXEC"


//--------------------- .nv.info                  --------------------------
	.section	.nv.info,"",@"SHT_CUDA_INFO"
	.align	4


	//----- nvinfo : EIATTR_REGCOUNT
	.align		4
        /*0000*/ 	.byte	0x04, 0x2f
        /*0002*/ 	.short	(.L_1 - .L_0)
	.align		4
.L_0:
        /*0004*/ 	.word	index@(triton_mm)
        /*0008*/ 	.word	0x00000028


	//----- nvinfo : EIATTR_MIN_STACK_SIZE
	.align		4
.L_1:
        /*000c*/ 	.byte	0x04, 0x12
        /*000e*/ 	.short	(.L_3 - .L_2)
	.align		4
.L_2:
        /*0010*/ 	.word	index@(triton_mm)
        /*0014*/ 	.word	0x00000000


	//----- nvinfo : EIATTR_FRAME_SIZE
	.align		4
.L_3:
        /*0018*/ 	.byte	0x04, 0x11
        /*001a*/ 	.short	(.L_5 - .L_4)
	.align		4
.L_4:
        /*001c*/ 	.word	index@(triton_mm)
        /*0020*/ 	.word	0x00000000


	//----- nvinfo : EIATTR_MIN_STACK_SIZE
	.align		4
.L_5:
        /*0024*/ 	.byte	0x04, 0x12
        /*0026*/ 	.short	(.L_7 - .L_6)
	.align		4
.L_6:
        /*0028*/ 	.word	index@(triton_mm)
        /*002c*/ 	.word	0x00000000
.L_7:


//--------------------- .nv.info.triton_mm        --------------------------
	.section	.nv.info.triton_mm,"",@"SHT_CUDA_INFO"
	.sectionflags	@""
	.align	4


	//----- nvinfo : EIATTR_CUDA_API_VERSION
	.align		4
        /*0000*/ 	.byte	0x04, 0x37
        /*0002*/ 	.short	(.L_9 - .L_8)
.L_8:
        /*0004*/ 	.word	0x0000007c


	//----- nvinfo : EIATTR_SW2861232_WAR
	.align		4
.L_9:
        /*0008*/ 	.byte	0x01, 0x35
	.zero		2


	//----- nvinfo : EIATTR_PARAM_CBANK
	.align		4
        /*000c*/ 	.byte	0x04, 0x0a
        /*000e*/ 	.short	(.L_11 - .L_10)
	.align		4
.L_10:
        /*0010*/ 	.word	index@(.nv.constant0.triton_mm)
        /*0014*/ 	.short	0x0160
        /*0016*/ 	.short	0x0020


	//----- nvinfo : EIATTR_CBANK_PARAM_SIZE
	.align		4
.L_11:
        /*0018*/ 	.byte	0x03, 0x19
        /*001a*/ 	.short	0x0020


	//----- nvinfo : EIATTR_KPARAM_INFO
	.align		4
        /*001c*/ 	.byte	0x04, 0x17
        /*001e*/ 	.short	(.L_13 - .L_12)
.L_12:
        /*0020*/ 	.word	0x00000000
        /*0024*/ 	.short	0x0003
        /*0026*/ 	.short	0x0018
        /*0028*/ 	.byte	0x00, 0xf4, 0x21, 0x00


	//----- nvinfo : EIATTR_KPARAM_INFO
	.align		4
.L_13:
        /*002c*/ 	.byte	0x04, 0x17
        /*002e*/ 	.short	(.L_15 - .L_14)
.L_14:
        /*0030*/ 	.word	0x00000000
        /*0034*/ 	.short	0x0002
        /*0036*/ 	.short	0x0010
        /*0038*/ 	.byte	0x00, 0xf4, 0x21, 0x00


	//----- nvinfo : EIATTR_KPARAM_INFO
	.align		4
.L_15:
        /*003c*/ 	.byte	0x04, 0x17
        /*003e*/ 	.short	(.L_17 - .L_16)
.L_16:
        /*0040*/ 	.word	0x00000000
        /*0044*/ 	.short	0x0001
        /*0046*/ 	.short	0x0008
        /*0048*/ 	.byte	0x00, 0xf4, 0x21, 0x00


	//----- nvinfo : EIATTR_KPARAM_INFO
	.align		4
.L_17:
        /*004c*/ 	.byte	0x04, 0x17
        /*004e*/ 	.short	(.L_19 - .L_18)
.L_18:
        /*0050*/ 	.word	0x00000000
        /*0054*/ 	.short	0x0000
        /*0056*/ 	.short	0x0000
        /*0058*/ 	.byte	0x00, 0xf4, 0x21, 0x00


	//----- nvinfo : EIATTR_MAXREG_COUNT
	.align		4
.L_19:
        /*005c*/ 	.byte	0x03, 0x1b
        /*005e*/ 	.short	0x00ff


	//----- nvinfo : EIATTR_EXIT_INSTR_OFFSETS
	.align		4
        /*0060*/ 	.byte	0x04, 0x1c
        /*0062*/ 	.short	(.L_21 - .L_20)


	//   ....[0]....
.L_20:
        /*0064*/ 	.word	0x00001650


	//   ....[1]....
        /*0068*/ 	.word	0x000016a0


	//----- nvinfo : EIATTR_REQNTID
	.align		4
.L_21:
        /*006c*/ 	.byte	0x04, 0x10
        /*006e*/ 	.short	(.L_23 - .L_22)
.L_22:
        /*0070*/ 	.word	0x00000100
        /*0074*/ 	.word	0x00000001
        /*0078*/ 	.word	0x00000001
.L_23:


//--------------------- .nv.callgraph             --------------------------
	.section	.nv.callgraph,"",@"SHT_CUDA_CALLGRAPH"
	.align	4
	.sectionentsize	8
	.align		4
        /*0000*/ 	.word	0x00000000
	.align		4
        /*0004*/ 	.word	0xffffffff
	.align		4
        /*0008*/ 	.word	0x00000000
	.align		4
        /*000c*/ 	.word	0xfffffffe
	.align		4
        /*0010*/ 	.word	0x00000000
	.align		4
        /*0014*/ 	.word	0xfffffffd
	.align		4
        /*0018*/ 	.word	0x00000000
	.align		4
        /*001c*/ 	.word	0xfffffffc


//--------------------- .nv.rel.action            --------------------------
	.section	.nv.rel.action,"",@"SHT_CUDA_RELOCINFO"
	.align	8
	.sectionentsize	8
        /*0000*/ 	.byte	0x73, 0x00, 0x00, 0x00, 0x00, 0x00, 0x00, 0x00, 0x00, 0x00, 0x00, 0x11, 0x25, 0x00, 0x05, 0x36


//--------------------- .nv.constant0.triton_mm   --------------------------
	.section	.nv.constant0.triton_mm,"a",@progbits
	.sectionflags	@""
	.align	4
.nv.constant0.triton_mm:
	.zero		384


//--------------------- .text.triton_mm           --------------------------
	.section	.text.triton_mm,"ax",@progbits
	.sectionflags	@"SHF_BARRIERS=1"
	.sectioninfo	@"SHI_REGISTERS=40"
	.align	128
        .global         triton_mm
        .type           triton_mm,@function
        .size           triton_mm,(.L_x_2 - triton_mm)
        .other          triton_mm,@"STO_CUDA_ENTRY STV_DEFAULT"
triton_mm:
.text.triton_mm:
[----:B------:R-:W-:Y:S02]  /*0000*/  IMAD.MOV.U32 R1, RZ, RZ, c[0x0][0x28] ;  /* 0x00000a00ff017624 */ /* 0x000fe400078e00ff */
[----:B------:R-:W1:Y:S01]  /*0010*/  S2R R9, SR_CTAID.X ;  /* 0x0000000000097919 */ /* 0x000e620000002500 */
[----:B------:R-:W-:Y:S01]  /*0020*/  IMAD.MOV.U32 R5, RZ, RZ, 0x8 ;  /* 0x00000008ff057424 */ /* 0x000fe200078e00ff */
[----:B------:R-:W-:Y:S01]  /*0030*/  ULDC.64 UR4, c[0x0][0x118] ;  /* 0x0000460000047ab9 */ /* 0x000fe20000000a00 */
[----:B------:R-:W-:Y:S02]  /*0040*/  IMAD.MOV.U32 R35, RZ, RZ, 0x3 ;  /* 0x00000003ff237424 */ /* 0x000fe400078e00ff */
[----:B------:R-:W-:Y:S02]  /*0050*/  IMAD.MOV.U32 R36, RZ, RZ, -0x1 ;  /* 0xffffffffff247424 */ /* 0x000fe400078e00ff */
[----:B-1----:R-:W-:Y:S01]  /*0060*/  IMAD.HI R2, R9, 0x2aaaaaab, RZ ;  /* 0x2aaaaaab09027827 */ /* 0x002fe200078e02ff */
[----:B------:R-:W-:-:S04]  /*0070*/  IABS R8, R9 ;  /* 0x0000000900087213 */ /* 0x000fc80000000000 */
[----:B------:R-:W-:-:S04]  /*0080*/  SHF.R.U32.HI R3, RZ, 0x1f, R2 ;  /* 0x0000001fff037819 */ /* 0x000fc80000011602 */
[----:B------:R-:W-:-:S05]  /*0090*/  LEA.HI.SX32 R2, R2, R3, 0x19 ;  /* 0x0000000302027211 */ /* 0x000fca00078fcaff */
[C---:B------:R-:W-:Y:S02]  /*00a0*/  IMAD R0, R2.reuse, -0x8, R5 ;  /* 0xfffffff802007824 */ /* 0x040fe400078e0205 */
[----:B------:R-:W-:-:S03]  /*00b0*/  IMAD R7, R2, -0x300, R9 ;  /* 0xfffffd0002077824 */ /* 0x000fc600078e0209 */
[----:B------:R-:W-:Y:S02]  /*00c0*/  IMNMX R0, R0, 0x8, PT ;  /* 0x0000000800007817 */ /* 0x000fe40003800200 */
[----:B------:R-:W-:Y:S02]  /*00d0*/  IABS R12, R7 ;  /* 0x00000007000c7213 */ /* 0x000fe40000000000 */
[-C--:B------:R-:W-:Y:S02]  /*00e0*/  IABS R11, R0.reuse ;  /* 0x00000000000b7213 */ /* 0x080fe40000000000 */
[-C--:B------:R-:W-:Y:S02]  /*00f0*/  IABS R10, R0.reuse ;  /* 0x00000000000a7213 */ /* 0x080fe40000000000 */
[----:B------:R-:W1:Y:S01]  /*0100*/  I2F.RP R3, R11 ;  /* 0x0000000b00037306 */ /* 0x000e620000209400 */
[----:B------:R-:W-:-:S04]  /*0110*/  LOP3.LUT R7, R7, R0, RZ, 0x3c, !PT ;  /* 0x0000000007077212 */ /* 0x000fc800078e3cff */
[----:B------:R-:W-:-:S03]  /*0120*/  ISETP.GE.AND P2, PT, R7, RZ, PT ;  /* 0x000000ff0700720c */ /* 0x000fc60003f46270 */
[----:B-1----:R-:W1:Y:S02]  /*0130*/  MUFU.RCP R3, R3 ;  /* 0x0000000300037308 */ /* 0x002e640000001000 */
[----:B-1----:R-:W-:-:S06]  /*0140*/  IADD3 R4, R3, 0xffffffe, RZ ;  /* 0x0ffffffe03047810 */ /* 0x002fcc0007ffe0ff */
[----:B------:R1:W2:Y:S02]  /*0150*/  F2I.FTZ.U32.TRUNC.NTZ R5, R4 ;  /* 0x0000000400057305 */ /* 0x0002a4000021f000 */
[----:B-1----:R-:W-:Y:S02]  /*0160*/  IMAD.MOV.U32 R4, RZ, RZ, RZ ;  /* 0x000000ffff047224 */ /* 0x002fe400078e00ff */
[----:B--2---:R-:W-:-:S04]  /*0170*/  IMAD.MOV R6, RZ, RZ, -R5 ;  /* 0x000000ffff067224 */ /* 0x004fc800078e0a05 */
[----:B------:R-:W-:Y:S02]  /*0180*/  IMAD R13, R6, R11, RZ ;  /* 0x0000000b060d7224 */ /* 0x000fe400078e02ff */
[----:B------:R-:W-:Y:S02]  /*0190*/  IMAD.MOV.U32 R6, RZ, RZ, R8 ;  /* 0x000000ffff067224 */ /* 0x000fe400078e0008 */
[----:B------:R-:W-:-:S04]  /*01a0*/  IMAD.HI.U32 R5, R5, R13, R4 ;  /* 0x0000000d05057227 */ /* 0x000fc800078e0004 */
[----:B------:R-:W-:Y:S02]  /*01b0*/  IMAD.MOV R8, RZ, RZ, -R10 ;  /* 0x000000ffff087224 */ /* 0x000fe400078e0a0a */
[----:B------:R-:W-:Y:S02]  /*01c0*/  IMAD.MOV.U32 R10, RZ, RZ, R12 ;  /* 0x000000ffff0a7224 */ /* 0x000fe400078e000c */
[----:B------:R-:W-:-:S04]  /*01d0*/  IMAD.HI.U32 R3, R5, R6, RZ ;  /* 0x0000000605037227 */ /* 0x000fc800078e00ff */
[----:B------:R-:W-:-:S04]  /*01e0*/  IMAD.HI.U32 R5, R5, R10, RZ ;  /* 0x0000000a05057227 */ /* 0x000fc800078e00ff */
[-C--:B------:R-:W-:Y:S02]  /*01f0*/  IMAD R4, R3, R8.reuse, R6 ;  /* 0x0000000803047224 */ /* 0x080fe400078e0206 */
[----:B------:R-:W-:Y:S01]  /*0200*/  IMAD R6, R5, R8, R10 ;  /* 0x0000000805067224 */ /* 0x000fe200078e020a */
[----:B------:R-:W1:Y:S02]  /*0210*/  S2R R3, SR_TID.X ;  /* 0x0000000000037919 */ /* 0x000e640000002100 */
[C---:B------:R-:W-:Y:S02]  /*0220*/  ISETP.GT.U32.AND P1, PT, R11.reuse, R4, PT ;  /* 0x000000040b00720c */ /* 0x040fe40003f24070 */
[----:B------:R-:W-:-:S11]  /*0230*/  ISETP.GT.U32.AND P0, PT, R11, R6, PT ;  /* 0x000000060b00720c */ /* 0x000fd60003f04070 */
[--C-:B------:R-:W-:Y:S01]  /*0240*/  @!P1 IMAD.IADD R4, R4, 0x1, -R11.reuse ;  /* 0x0000000104049824 */ /* 0x100fe200078e0a0b */
[----:B------:R-:W-:Y:S01]  /*0250*/  ISETP.GE.AND P1, PT, R9, RZ, PT ;  /* 0x000000ff0900720c */ /* 0x000fe20003f26270 */
[----:B------:R-:W-:Y:S01]  /*0260*/  @!P0 IMAD.IADD R6, R6, 0x1, -R11 ;  /* 0x0000000106068824 */ /* 0x000fe200078e0a0b */
[----:B------:R-:W-:Y:S02]  /*0270*/  @!P0 IADD3 R5, R5, 0x1, RZ ;  /* 0x0000000105058810 */ /* 0x000fe40007ffe0ff */
[----:B------:R-:W-:Y:S02]  /*0280*/  ISETP.GT.U32.AND P4, PT, R11, R4, PT ;  /* 0x000000040b00720c */ /* 0x000fe40003f84070 */
[----:B------:R-:W-:Y:S02]  /*0290*/  ISETP.GE.U32.AND P3, PT, R6, R11, PT ;  /* 0x0000000b0600720c */ /* 0x000fe40003f66070 */
[----:B------:R-:W-:Y:S01]  /*02a0*/  ISETP.NE.AND P0, PT, R0, RZ, PT ;  /* 0x000000ff0000720c */ /* 0x000fe20003f05270 */
[C---:B-1----:R-:W-:Y:S01]  /*02b0*/  IMAD.SHL.U32 R22, R3.reuse, 0x8, RZ ;  /* 0x0000000803167824 */ /* 0x042fe200078e00ff */
[C---:B------:R-:W-:Y:S01]  /*02c0*/  LOP3.LUT R26, R3.reuse, 0x80, RZ, 0xc0, !PT ;  /* 0x00000080031a7812 */ /* 0x040fe200078ec0ff */
[----:B------:R-:W-:Y:S01]  /*02d0*/  IMAD.SHL.U32 R23, R3, 0x4, RZ ;  /* 0x0000000403177824 */ /* 0x000fe200078e00ff */
[----:B------:R-:W-:-:S02]  /*02e0*/  SHF.R.U32.HI R27, RZ, 0x3, R3 ;  /* 0x00000003ff1b7819 */ /* 0x000fc40000011603 */
[----:B------:R-:W-:Y:S02]  /*02f0*/  LOP3.LUT R14, R3, 0xf, RZ, 0xc0, !PT ;  /* 0x0000000f030e7812 */ /* 0x000fe400078ec0ff */
[----:B------:R-:W-:Y:S01]  /*0300*/  SGXT.U32 R27, R27, 0x5 ;  /* 0x000000051b1b781a */ /* 0x000fe20000000000 */
[----:B------:R-:W-:Y:S02]  /*0310*/  @!P4 IMAD.IADD R4, R4, 0x1, -R11 ;  /* 0x000000010404c824 */ /* 0x000fe400078e0a0b */
[----:B------:R-:W-:Y:S02]  /*0320*/  @P3 IADD3 R5, R5, 0x1, RZ ;  /* 0x0000000105053810 */ /* 0x000fe40007ffe0ff */
[----:B------:R-:W-:-:S03]  /*0330*/  @!P1 IMAD.MOV R4, RZ, RZ, -R4 ;  /* 0x000000ffff049224 */ /* 0x000fc600078e0a04 */
[----:B------:R-:W-:Y:S01]  /*0340*/  IMAD.MOV.U32 R6, RZ, RZ, R5 ;  /* 0x000000ffff067224 */ /* 0x000fe200078e0005 */
[----:B------:R-:W-:-:S03]  /*0350*/  LOP3.LUT R5, RZ, R0, RZ, 0x33, !PT ;  /* 0x00000000ff057212 */ /* 0x000fc600078e33ff */
[----:B------:R-:W-:Y:S01]  /*0360*/  @!P2 IMAD.MOV R6, RZ, RZ, -R6 ;  /* 0x000000ffff06a224 */ /* 0x000fe200078e0a06 */
[----:B------:R-:W-:Y:S02]  /*0370*/  SEL R7, R5, R4, !P0 ;  /* 0x0000000405077207 */ /* 0x000fe40004000000 */
[----:B------:R-:W-:Y:S02]  /*0380*/  LOP3.LUT R4, R3, 0x20, RZ, 0xc0, !PT ;  /* 0x0000002003047812 */ /* 0x000fe400078ec0ff */
[----:B------:R-:W-:Y:S01]  /*0390*/  SEL R0, R5, R6, !P0 ;  /* 0x0000000605007207 */ /* 0x000fe20004000000 */
[----:B------:R-:W-:Y:S01]  /*03a0*/  IMAD R2, R2, 0x8, R7 ;  /* 0x0000000802027824 */ /* 0x000fe200078e0207 */
[----:B------:R-:W-:Y:S02]  /*03b0*/  SHF.R.U32.HI R5, RZ, 0x2, R3 ;  /* 0x00000002ff057819 */ /* 0x000fe40000011603 */
[----:B------:R-:W-:Y:S01]  /*03c0*/  SHF.R.U32.HI R6, RZ, 0x2, R26 ;  /* 0x00000002ff067819 */ /* 0x000fe2000001161a */
[----:B------:R-:W-:Y:S01]  /*03d0*/  IMAD.SHL.U32 R0, R0, 0x20, RZ ;  /* 0x0000002000007824 */ /* 0x000fe200078e00ff */
[----:B------:R-:W-:-:S02]  /*03e0*/  SHF.R.U32.HI R28, RZ, 0x2, R4 ;  /* 0x00000002ff1c7819 */ /* 0x000fc40000011604 */
[----:B------:R-:W-:Y:S02]  /*03f0*/  LOP3.LUT R9, R6, 0x17, R5, 0xf8, !PT ;  /* 0x0000001706097812 */ /* 0x000fe400078ef805 */
[----:B------:R-:W-:Y:S01]  /*0400*/  SHF.R.S32.HI R10, RZ, 0x19, R2 ;  /* 0x00000019ff0a7819 */ /* 0x000fe20000011402 */
[----:B------:R-:W-:Y:S01]  /*0410*/  IMAD.SHL.U32 R2, R2, 0x40, RZ ;  /* 0x0000004002027824 */ /* 0x000fe200078e00ff */
[----:B------:R-:W-:Y:S02]  /*0420*/  LOP3.LUT R8, R0, R27, RZ, 0xfc, !PT ;  /* 0x0000001b00087212 */ /* 0x000fe400078efcff */
[----:B------:R-:W-:Y:S02]  /*0430*/  LOP3.LUT R9, R9, R28, RZ, 0xfc, !PT ;  /* 0x0000001c09097212 */ /* 0x000fe400078efcff */
[----:B------:R-:W-:Y:S01]  /*0440*/  SGXT R10, R10, 0x1 ;  /* 0x000000010a0a781a */ /* 0x000fe20000000200 */
[----:B------:R-:W-:Y:S01]  /*0450*/  IMAD.HI R11, R8, 0x2aaaaaab, RZ ;  /* 0x2aaaaaab080b7827 */ /* 0x000fe200078e02ff */
[----:B------:R-:W-:-:S02]  /*0460*/  LOP3.LUT R7, R2, R9, RZ, 0xfc, !PT ;  /* 0x0000000902077212 */ /* 0x000fc400078efcff */
[----:B------:R-:W-:Y:S02]  /*0470*/  LOP3.LUT R5, R14, 0x10, R5, 0xf8, !PT ;  /* 0x000000100e057812 */ /* 0x000fe400078ef805 */
[----:B------:R-:W-:Y:S02]  /*0480*/  LEA.HI R10, R10, R7, RZ, 0x9 ;  /* 0x000000070a0a7211 */ /* 0x000fe400078f48ff */
[----:B------:R-:W-:Y:S02]  /*0490*/  SHF.R.U32.HI R12, RZ, 0x1f, R11 ;  /* 0x0000001fff0c7819 */ /* 0x000fe4000001160b */
[----:B------:R-:W-:Y:S02]  /*04a0*/  LOP3.LUT R10, R10, 0xffe00, RZ, 0xc0, !PT ;  /* 0x000ffe000a0a7812 */ /* 0x000fe400078ec0ff */
[----:B------:R-:W-:Y:S02]  /*04b0*/  LEA.HI R11, R11, R12, RZ, 0x17 ;  /* 0x0000000c0b0b7211 */ /* 0x000fe400078fb8ff */
[----:B------:R-:W-:Y:S01]  /*04c0*/  LOP3.LUT R14, R5, R6, RZ, 0xfc, !PT ;  /* 0x00000006050e7212 */ /* 0x000fe200078efcff */
[----:B------:R-:W-:Y:S01]  /*04d0*/  IMAD.IADD R10, R7, 0x1, -R10 ;  /* 0x00000001070a7824 */ /* 0x000fe200078e0a0a */
[----:B------:R-:W-:Y:S01]  /*04e0*/  LOP3.LUT R6, R22, 0x18, RZ, 0xc0, !PT ;  /* 0x0000001816067812 */ /* 0x000fe200078ec0ff */
[----:B------:R-:W-:Y:S01]  /*04f0*/  IMAD R8, R11, -0xc00, R8 ;  /* 0xfffff4000b087824 */ /* 0x000fe200078e0208 */
[----:B------:R-:W-:-:S02]  /*0500*/  LOP3.LUT R5, R23, 0x1c, RZ, 0xc0, !PT ;  /* 0x0000001c17057812 */ /* 0x000fc400078ec0ff */
[----:B------:R-:W-:Y:S01]  /*0510*/  SHF.R.U32.HI R4, RZ, 0x1, R4 ;  /* 0x00000001ff047819 */ /* 0x000fe20000011604 */
[----:B------:R-:W-:Y:S01]  /*0520*/  IMAD R10, R10, 0x3000, R6 ;  /* 0x000030000a0a7824 */ /* 0x000fe200078e0206 */
[----:B------:R-:W-:Y:S01]  /*0530*/  LOP3.LUT R12, R6, 0x10, R3, 0x78, !PT ;  /* 0x00000010060c7812 */ /* 0x000fe200078e7803 */
[----:B------:R-:W-:Y:S01]  /*0540*/  IMAD R5, R8, 0x3000, R5 ;  /* 0x0000300008057824 */ /* 0x000fe200078e0205 */
[----:B------:R-:W-:Y:S01]  /*0550*/  LOP3.LUT R4, R4, 0x1c, R23, 0x78, !PT ;  /* 0x0000001c04047812 */ /* 0x000fe200078e7817 */
[----:B------:R-:W-:Y:S01]  /*0560*/  IMAD.SHL.U32 R6, R3, 0x2, RZ ;  /* 0x0000000203067824 */ /* 0x000fe200078e00ff */
[C---:B------:R-:W-:Y:S01]  /*0570*/  IADD3 R16, P0, R10.reuse, c[0x0][0x160], RZ ;  /* 0x000058000a107a10 */ /* 0x040fe20007f1e0ff */
[----:B------:R-:W-:Y:S01]  /*0580*/  IMAD R21, R9, 0x20, R12 ;  /* 0x0000002009157824 */ /* 0x000fe200078e020c */
[----:B------:R-:W-:Y:S01]  /*0590*/  IADD3 R18, P1, R5, c[0x0][0x168], RZ ;  /* 0x00005a0005127a10 */ /* 0x000fe20007f3e0ff */
[----:B------:R-:W-:Y:S01]  /*05a0*/  IMAD R20, R27, 0x20, R4 ;  /* 0x000000201b147824 */ /* 0x000fe200078e0204 */
[----:B------:R-:W-:Y:S01]  /*05b0*/  LEA.HI.X.SX32 R17, R10, c[0x0][0x164], 0x1, P0 ;  /* 0x000059000a117a11 */ /* 0x000fe200000f0eff */
[----:B------:R-:W-:Y:S01]  /*05c0*/  CS2R R8, SRZ ;  /* 0x0000000000087805 */ /* 0x000fe2000001ff00 */
[----:B------:R-:W-:Y:S01]  /*05d0*/  LEA.HI.X.SX32 R19, R5, c[0x0][0x16c], 0x1, P1 ;  /* 0x00005b0005137a11 */ /* 0x000fe200008f0eff */
[----:B------:R-:W-:Y:S01]  /*05e0*/  CS2R R10, SRZ ;  /* 0x00000000000a7805 */ /* 0x000fe2000001ff00 */
[C-C-:B------:R-:W-:Y:S01]  /*05f0*/  LOP3.LUT R7, R23.reuse, 0x10, R3.reuse, 0x48, !PT ;  /* 0x0000001017077812 */ /* 0x140fe200078e4803 */
[----:B------:R1:W-:Y:S01]  /*0600*/  LDGSTS.E.64 [R21], [R16.64] ;  /* 0x0000000010157fae */ /* 0x0003e2000b921a44 */
[----:B------:R-:W-:Y:S01]  /*0610*/  LOP3.LUT R5, R23, 0x10, R6, 0x48, !PT ;  /* 0x0000001017057812 */ /* 0x000fe200078e4806 */
[----:B------:R-:W-:Y:S01]  /*0620*/  CS2R R12, SRZ ;  /* 0x00000000000c7805 */ /* 0x000fe2000001ff00 */
[----:B------:R-:W-:Y:S01]  /*0630*/  LOP3.LUT R4, R28, 0x7, R3, 0xf8, !PT ;  /* 0x000000071c047812 */ /* 0x000fe200078ef803 */
[----:B------:R-:W0:Y:S01]  /*0640*/  LDGDEPBAR ;  /* 0x00000000000079af */ /* 0x000e220000000000 */
[----:B------:R-:W-:Y:S01]  /*0650*/  IADD3 R29, P0, R18, 0x80, RZ ;  /* 0x00000080121d7810 */ /* 0x000fe20007f1e0ff */
[----:B------:R-:W-:Y:S01]  /*0660*/  IMAD R7, R14, 0x20, R7 ;  /* 0x000000200e077824 */ /* 0x000fe200078e0207 */
[----:B------:R-:W-:Y:S01]  /*0670*/  IADD3 R34, P1, R16, 0x80, RZ ;  /* 0x0000008010227810 */ /* 0x000fe20007f3e0ff */
[----:B------:R1:W-:Y:S01]  /*0680*/  LDGSTS.E [R20+0x2000], [R18.64] ;  /* 0x0200000012147fae */ /* 0x0003e2000b921844 */
[----:B------:R-:W-:Y:S01]  /*0690*/  IMAD R5, R4, 0x20, R5 ;  /* 0x0000002004057824 */ /* 0x000fe200078e0205 */
[----:B------:R-:W-:Y:S01]  /*06a0*/  CS2R R14, SRZ ;  /* 0x00000000000e7805 */ /* 0x000fe2000001ff00 */
[----:B------:R-:W-:Y:S01]  /*06b0*/  IMAD.MOV.U32 R3, RZ, RZ, RZ ;  /* 0x000000ffff037224 */ /* 0x000fe200078e00ff */
[----:B------:R-:W0:Y:S01]  /*06c0*/  LDGDEPBAR ;  /* 0x00000000000079af */ /* 0x000e220000000000 */
[----:B------:R-:W-:-:S02]  /*06d0*/  IMAD.MOV.U32 R4, RZ, RZ, RZ ;  /* 0x000000ffff047224 */ /* 0x000fc400078e00ff */
[----:B------:R-:W-:Y:S01]  /*06e0*/  IMAD.X R37, RZ, RZ, R19, P0 ;  /* 0x000000ffff257224 */ /* 0x000fe200000e0613 */
[----:B------:R-:W-:Y:S01]  /*06f0*/  BAR.SYNC.DEFER_BLOCKING 0x0 ;  /* 0x0000000000007b1d */ /* 0x000fe20000010000 */
[----:B------:R-:W-:-:S05]  /*0700*/  IMAD.X R31, RZ, RZ, R17, P1 ;  /* 0x000000ffff1f7224 */ /* 0x000fca00008e0611 */
[----:B------:R-:W-:Y:S01]  /*0710*/  @!PT LDS RZ, [RZ] ;  /* 0x00000000fffff984 */ /* 0x000fe20000000800 */
[----:B------:R-:W-:Y:S01]  /*0720*/  @!PT LDS RZ, [RZ] ;  /* 0x00000000fffff984 */ /* 0x000fe20000000800 */
[----:B------:R-:W-:Y:S01]  /*0730*/  @!PT LDS RZ, [RZ] ;  /* 0x00000000fffff984 */ /* 0x000fe20000000800 */
[----:B------:R1:W-:Y:S04]  /*0740*/  LDGSTS.E.64 [R21+0x800], [R16.64+0x20] ;  /* 0x0080002010157fae */ /* 0x0003e8000b921a44 */
[----:B------:R-:W0:Y:S04]  /*0750*/  LDGDEPBAR ;  /* 0x00000000000079af */ /* 0x000e280000000000 */
[----:B------:R1:W-:Y:S04]  /*0760*/  LDGSTS.E [R20+0x2400], [R18.64+0x20] ;  /* 0x0240002012147fae */ /* 0x0003e8000b921844 */
[----:B------:R-:W0:Y:S04]  /*0770*/  LDGDEPBAR ;  /* 0x00000000000079af */ /* 0x000e280000000000 */
[----:B------:R-:W-:Y:S06]  /*0780*/  BAR.SYNC.DEFER_BLOCKING 0x0 ;  /* 0x0000000000007b1d */ /* 0x000fec0000010000 */
        /* <DEDUP_REMOVED lines=14> */
[----:B------:R-:W0:Y:S02]  /*0870*/  LDGDEPBAR ;  /* 0x00000000000079af */ /* 0x000e240000000000 */
.L_x_0:
[----:B------:R-:W-:-:S04]  /*0880*/  DEPBAR.LE SB0, 0x6 ;  /* 0x000081800000791a */ /* 0x000fc80000000000 */
[----:B------:R-:W-:Y:S01]  /*0890*/  IADD3 R36, R36, 0x1, RZ ;  /* 0x0000000124247810 */ /* 0x000fe20007ffe0ff */
[----:B------:R-:W-:Y:S01]  /*08a0*/  IMAD.MOV.U32 R32, RZ, RZ, R29 ;  /* 0x000000ffff207224 */ /* 0x000fe200078e001d */
[----:B------:R-:W-:Y:S01]  /*08b0*/  IADD3 R35, R35, 0x1, RZ ;  /* 0x0000000123237810 */ /* 0x000fe20007ffe0ff */
[----:B------:R-:W-:Y:S01]  /*08c0*/  IMAD.MOV.U32 R33, RZ, RZ, R37 ;  /* 0x000000ffff217224 */ /* 0x000fe200078e0025 */
[----:B------:R-:W-:Y:S01]  /*08d0*/  BAR.SYNC.DEFER_BLOCKING 0x0 ;  /* 0x0000000000007b1d */ /* 0x000fe20000010000 */
[C---:B------:R-:W-:Y:S02]  /*08e0*/  ISETP.GE.AND P0, PT, R36.reuse, 0x4, PT ;  /* 0x000000042400780c */ /* 0x040fe40003f06270 */
[----:B------:R-:W-:Y:S02]  /*08f0*/  ISETP.GE.AND P1, PT, R35, 0x4, PT ;  /* 0x000000042300780c */ /* 0x000fe40003f26270 */
[----:B------:R-:W-:Y:S02]  /*0900*/  SEL R36, R36, RZ, !P0 ;  /* 0x000000ff24247207 */ /* 0x000fe40004000000 */
[----:B------:R-:W-:-:S02]  /*0910*/  ISETP.GE.U32.AND P0, PT, R3, 0x17c, PT ;  /* 0x0000017c0300780c */ /* 0x000fc40003f06070 */
[----:B------:R-:W-:Y:S01]  /*0920*/  SEL R35, R35, RZ, !P1 ;  /* 0x000000ff23237207 */ /* 0x000fe20004800000 */
[----:B-1----:R-:W-:Y:S01]  /*0930*/  IMAD R16, R36, 0x800, R7 ;  /* 0x0000080024107824 */ /* 0x002fe200078e0207 */
[----:B------:R-:W-:Y:S01]  /*0940*/  ISETP.GE.U32.AND.EX P0, PT, R4, RZ, PT, P0 ;  /* 0x000000ff0400720c */ /* 0x000fe20003f06100 */
[----:B------:R-:W-:Y:S01]  /*0950*/  IMAD R30, R36, 0x400, R5 ;  /* 0x00000400241e7824 */ /* 0x000fe200078e0205 */
[----:B------:R-:W-:-:S04]  /*0960*/  IADD3 R29, R35, 0x1, RZ ;  /* 0x00000001231d7810 */ /* 0x000fc80007ffe0ff */
[----:B------:R-:W-:Y:S04]  /*0970*/  LDSM.16.M88.2 R24, [R30+0x2000] ;  /* 0x002000001e18783b */ /* 0x000fe80000000100 */
[----:B------:R-:W1:Y:S02]  /*0980*/  LDSM.16.M88.4 R16, [R16] ;  /* 0x000000001010783b */ /* 0x000e640000000200 */
[----:B-1----:R-:W-:Y:S02]  /*0990*/  IMMA.16832.S8.S8.SAT R8, R16.ROW, R24.COL, R8 ;  /* 0x0000001810087237 */ /* 0x002fe40000445c08 */
[----:B------:R1:W2:Y:S02]  /*09a0*/  LDSM.16.M88.2 R24, [R30+0x2200] ;  /* 0x002200001e18783b */ /* 0x0002a40000000100 */
[----:B-1----:R-:W-:Y:S01]  /*09b0*/  IMAD.MOV.U32 R30, RZ, RZ, R34 ;  /* 0x000000ffff1e7224 */ /* 0x002fe200078e0022 */
[----:B------:R-:W-:-:S03]  /*09c0*/  IADD3 R34, R36, 0x1, RZ ;  /* 0x0000000124227810 */ /* 0x000fc60007ffe0ff */
[----:B--2---:R-:W-:Y:S07]  /*09d0*/  IMMA.16832.S8.S8.SAT R12, R16.ROW, R24.COL, R12 ;  /* 0x00000018100c7237 */ /* 0x004fee0000445c0c */
[C---:B------:R-:W-:Y:S01]  /*09e0*/  IMAD R17, R35.reuse, 0x800, R21 ;  /* 0x0000080023117824 */ /* 0x040fe200078e0215 */
[----:B------:R-:W-:Y:S01]  /*09f0*/  BAR.SYNC.DEFER_BLOCKING 0x0 ;  /* 0x0000000000007b1d */ /* 0x000fe20000010000 */
[----:B------:R-:W-:-:S05]  /*0a00*/  IMAD R19, R35, 0x400, R20 ;  /* 0x0000040023137824 */ /* 0x000fca00078e0214 */
[----:B------:R-:W-:Y:S01]  /*0a10*/  @!PT LDS RZ, [RZ] ;  /* 0x00000000fffff984 */ /* 0x000fe20000000800 */
[----:B------:R-:W-:Y:S01]  /*0a20*/  @!PT LDS RZ, [RZ] ;  /* 0x00000000fffff984 */ /* 0x000fe20000000800 */
[----:B------:R-:W-:Y:S01]  /*0a30*/  @!PT LDS RZ, [RZ] ;  /* 0x00000000fffff984 */ /* 0x000fe20000000800 */
[----:B------:R1:W-:Y:S04]  /*0a40*/  LDGSTS.E.64 [R17], [R30.64], !P0 ;  /* 0x000000001e117fae */ /* 0x0003e8000c121a44 */
[----:B------:R-:W0:Y:S04]  /*0a50*/  LDGDEPBAR ;  /* 0x00000000000079af */ /* 0x000e280000000000 */
[----:B------:R1:W-:Y:S01]  /*0a60*/  LDGSTS.E [R19+0x2000], [R32.64], !P0 ;  /* 0x0200000020137fae */ /* 0x0003e2000c121844 */
[----:B------:R-:W-:-:S03]  /*0a70*/  ISETP.GE.AND P0, PT, R34, 0x4, PT ;  /* 0x000000042200780c */ /* 0x000fc60003f06270 */
[----:B------:R-:W0:Y:S01]  /*0a80*/  LDGDEPBAR ;  /* 0x00000000000079af */ /* 0x000e220000000000 */
[----:B------:R-:W-:-:S05]  /*0a90*/  SEL R34, R34, RZ, !P0 ;  /* 0x000000ff22227207 */ /* 0x000fca0004000000 */
[C---:B------:R-:W-:Y:S02]  /*0aa0*/  IMAD R16, R34.reuse, 0x800, R7 ;  /* 0x0000080022107824 */ /* 0x040fe400078e0207 */
[C---:B------:R-:W-:Y:S01]  /*0ab0*/  IMAD R36, R34.reuse, 0x400, R5 ;  /* 0x0000040022247824 */ /* 0x040fe200078e0205 */
[----:B------:R-:W-:Y:S01]  /*0ac0*/  IADD3 R34, R34, 0x1, RZ ;  /* 0x0000000122227810 */ /* 0x000fe20007ffe0ff */
[----:B------:R-:W-:-:S04]  /*0ad0*/  DEPBAR.LE SB0, 0x6 ;  /* 0x000081800000791a */ /* 0x000fc80000000000 */
[----:B------:R-:W-:Y:S06]  /*0ae0*/  BAR.SYNC.DEFER_BLOCKING 0x0 ;  /* 0x0000000000007b1d */ /* 0x000fec0000010000 */
[----:B------:R-:W-:Y:S04]  /*0af0*/  LDSM.16.M88.2 R24, [R36+0x2000] ;  /* 0x002000002418783b */ /* 0x000fe80000000100 */
[----:B-1----:R-:W1:Y:S02]  /*0b00*/  LDSM.16.M88.4 R16, [R16] ;  /* 0x000000001010783b */ /* 0x002e640000000200 */
[C---:B-1----:R-:W-:Y:S02]  /*0b10*/  IMMA.16832.S8.S8.SAT R8, R16.reuse.ROW, R24.COL, R8 ;  /* 0x0000001810087237 */ /* 0x042fe40000445c08 */
[----:B------:R-:W1:Y:S06]  /*0b20*/  LDSM.16.M88.2 R24, [R36+0x2200] ;  /* 0x002200002418783b */ /* 0x000e6c0000000100 */
[----:B-1----:R-:W-:Y:S01]  /*0b30*/  IMMA.16832.S8.S8.SAT R12, R16.ROW, R24.COL, R12 ;  /* 0x00000018100c7237 */ /* 0x002fe20000445c0c */
[----:B------:R-:W-:Y:S06]  /*0b40*/  BAR.SYNC.DEFER_BLOCKING 0x0 ;  /* 0x0000000000007b1d */ /* 0x000fec0000010000 */
[----:B------:R-:W-:-:S04]  /*0b50*/  IADD3 R17, P1, R3, 0x1, RZ ;  /* 0x0000000103117810 */ /* 0x000fc80007f3e0ff */
[----:B------:R-:W-:Y:S01]  /*0b60*/  ISETP.GE.U32.AND P0, PT, R17, 0x17c, PT ;  /* 0x0000017c1100780c */ /* 0x000fe20003f06070 */
[----:B------:R-:W-:Y:S01]  /*0b70*/  IMAD.X R17, RZ, RZ, R4, P1 ;  /* 0x000000ffff117224 */ /* 0x000fe200008e0604 */
[----:B------:R-:W-:-:S04]  /*0b80*/  ISETP.GE.AND P1, PT, R29, 0x4, PT ;  /* 0x000000041d00780c */ /* 0x000fc80003f26270 */
[----:B------:R-:W-:Y:S02]  /*0b90*/  ISETP.GE.U32.AND.EX P0, PT, R17, RZ, PT, P0 ;  /* 0x000000ff1100720c */ /* 0x000fe40003f06100 */
[----:B------:R-:W-:-:S05]  /*0ba0*/  SEL R29, R29, RZ, !P1 ;  /* 0x000000ff1d1d7207 */ /* 0x000fca0004800000 */
[C---:B------:R-:W-:Y:S02]  /*0bb0*/  IMAD R17, R29.reuse, 0x800, R21 ;  /* 0x000008001d117824 */ /* 0x040fe400078e0215 */
[C---:B------:R-:W-:Y:S01]  /*0bc0*/  IMAD R37, R29.reuse, 0x400, R20 ;  /* 0x000004001d257824 */ /* 0x040fe200078e0214 */
[----:B------:R-:W-:-:S03]  /*0bd0*/  IADD3 R29, R29, 0x1, RZ ;  /* 0x000000011d1d7810 */ /* 0x000fc60007ffe0ff */
[----:B------:R-:W-:Y:S01]  /*0be0*/  @!PT LDS RZ, [RZ] ;  /* 0x00000000fffff984 */ /* 0x000fe20000000800 */
[----:B------:R-:W-:Y:S01]  /*0bf0*/  @!PT LDS RZ, [RZ] ;  /* 0x00000000fffff984 */ /* 0x000fe20000000800 */
[----:B------:R-:W-:Y:S01]  /*0c00*/  @!PT LDS RZ, [RZ] ;  /* 0x00000000fffff984 */ /* 0x000fe20000000800 */
[----:B------:R1:W-:Y:S04]  /*0c10*/  LDGSTS.E.64 [R17], [R30.64+0x20], !P0 ;  /* 0x000000201e117fae */ /* 0x0003e8000c121a44 */
[----:B------:R-:W0:Y:S04]  /*0c20*/  LDGDEPBAR ;  /* 0x00000000000079af */ /* 0x000e280000000000 */
[----:B------:R2:W-:Y:S01]  /*0c30*/  LDGSTS.E [R37+0x2000], [R32.64+0x20], !P0 ;  /* 0x0200002020257fae */ /* 0x0005e2000c121844 */
        /* <DEDUP_REMOVED lines=21> */
[C---:B--2---:R-:W-:Y:S01]  /*0d90*/  IMAD R37, R29.reuse, 0x400, R20 ;  /* 0x000004001d257824 */ /* 0x044fe200078e0214 */
        /* <DEDUP_REMOVED lines=69> */
[----:B------:R-:W-:Y:S01]  /*11f0*/  IMAD R34, R36, 0x400, R5 ;  /* 0x0000040024227824 */ /* 0x000fe200078e0205 */
[----:B------:R-:W-:-:S04]  /*1200*/  DEPBAR.LE SB0, 0x6 ;  /* 0x000081800000791a */ /* 0x000fc80000000000 */
[----:B------:R-:W-:Y:S06]  /*1210*/  BAR.SYNC.DEFER_BLOCKING 0x0 ;  /* 0x0000000000007b1d */ /* 0x000fec0000010000 */
[----:B------:R-:W-:Y:S04]  /*1220*/  LDSM.16.M88.2 R24, [R34+0x2000] ;  /* 0x002000002218783b */ /* 0x000fe80000000100 */
[----:B-1----:R-:W1:Y:S02]  /*1230*/  LDSM.16.M88.4 R16, [R16] ;  /* 0x000000001010783b */ /* 0x002e640000000200 */
[C---:B-1----:R-:W-:Y:S02]  /*1240*/  IMMA.16832.S8.S8.SAT R8, R16.reuse.ROW, R24.COL, R8 ;  /* 0x0000001810087237 */ /* 0x042fe40000445c08 */
[----:B------:R1:W3:Y:S04]  /*1250*/  LDSM.16.M88.2 R24, [R34+0x2200] ;  /* 0x002200002218783b */ /* 0x0002e80000000100 */
[----:B------:R-:W-:Y:S01]  /*1260*/  BAR.SYNC.DEFER_BLOCKING 0x0 ;  /* 0x0000000000007b1d */ /* 0x000fe20000010000 */
[----:B-1----:R-:W-:Y:S01]  /*1270*/  IADD3 R34, P2, R30, 0xc0, RZ ;  /* 0x000000c01e227810 */ /* 0x002fe20007f5e0ff */
[----:B---3--:R-:W-:Y:S07]  /*1280*/  IMMA.16832.S8.S8.SAT R12, R16.ROW, R24.COL, R12 ;  /* 0x00000018100c7237 */ /* 0x008fee0000445c0c */
[----:B------:R-:W-:-:S04]  /*1290*/  IADD3 R17, P1, R3, 0x5, RZ ;  /* 0x0000000503117810 */ /* 0x000fc80007f3e0ff */
[----:B------:R-:W-:Y:S01]  /*12a0*/  ISETP.GE.U32.AND P0, PT, R17, 0x17c, PT ;  /* 0x0000017c1100780c */ /* 0x000fe20003f06070 */
[----:B------:R-:W-:Y:S01]  /*12b0*/  IMAD.X R17, RZ, RZ, R4, P1 ;  /* 0x000000ffff117224 */ /* 0x000fe200008e0604 */
[----:B------:R-:W-:-:S04]  /*12c0*/  ISETP.GE.AND P1, PT, R29, 0x4, PT ;  /* 0x000000041d00780c */ /* 0x000fc80003f26270 */
[----:B------:R-:W-:Y:S02]  /*12d0*/  ISETP.GE.U32.AND.EX P0, PT, R17, RZ, PT, P0 ;  /* 0x000000ff1100720c */ /* 0x000fe40003f06100 */
[----:B------:R-:W-:Y:S02]  /*12e0*/  SEL R35, R29, RZ, !P1 ;  /* 0x000000ff1d237207 */ /* 0x000fe40004800000 */
[----:B------:R-:W-:-:S03]  /*12f0*/  IADD3 R29, P1, R32, 0xc0, RZ ;  /* 0x000000c0201d7810 */ /* 0x000fc60007f3e0ff */
[C---:B------:R-:W-:Y:S02]  /*1300*/  IMAD R17, R35.reuse, 0x800, R21 ;  /* 0x0000080023117824 */ /* 0x040fe400078e0215 */
[----:B------:R-:W-:Y:S02]  /*1310*/  IMAD R19, R35, 0x400, R20 ;  /* 0x0000040023137824 */ /* 0x000fe400078e0214 */
[----:B--2---:R-:W-:Y:S02]  /*1320*/  IMAD.X R37, RZ, RZ, R33, P1 ;  /* 0x000000ffff257224 */ /* 0x004fe400008e0621 */
[----:B------:R-:W-:Y:S01]  /*1330*/  @!PT LDS RZ, [RZ] ;  /* 0x00000000fffff984 */ /* 0x000fe20000000800 */
[----:B------:R-:W-:Y:S01]  /*1340*/  @!PT LDS RZ, [RZ] ;  /* 0x00000000fffff984 */ /* 0x000fe20000000800 */
[----:B------:R-:W-:Y:S01]  /*1350*/  @!PT LDS RZ, [RZ] ;  /* 0x00000000fffff984 */ /* 0x000fe20000000800 */
[----:B------:R1:W-:Y:S04]  /*1360*/  LDGSTS.E.64 [R17], [R30.64+0xa0], !P0 ;  /* 0x000000a01e117fae */ /* 0x0003e8000c121a44 */
[----:B------:R-:W0:Y:S04]  /*1370*/  LDGDEPBAR ;  /* 0x00000000000079af */ /* 0x000e280000000000 */
[----:B------:R2:W-:Y:S01]  /*1380*/  LDGSTS.E [R19+0x2000], [R32.64+0xa0], !P0 ;  /* 0x020000a020137fae */ /* 0x0005e2000c121844 */
[----:B------:R-:W-:-:S03]  /*1390*/  IADD3 R3, P0, R3, 0x6, RZ ;  /* 0x0000000603037810 */ /* 0x000fc60007f1e0ff */
[----:B------:R-:W0:Y:S01]  /*13a0*/  LDGDEPBAR ;  /* 0x00000000000079af */ /* 0x000e220000000000 */
[----:B-1----:R-:W-:Y:S02]  /*13b0*/  IMAD.X R31, RZ, RZ, R31, P2 ;  /* 0x000000ffff1f7224 */ /* 0x002fe400010e061f */
[----:B------:R-:W-:Y:S01]  /*13c0*/  IMAD.X R4, RZ, RZ, R4, P0 ;  /* 0x000000ffff047224 */ /* 0x000fe200000e0604 */
[----:B------:R-:W-:-:S04]  /*13d0*/  ISETP.NE.U32.AND P0, PT, R3, 0x180, PT ;  /* 0x000001800300780c */ /* 0x000fc80003f05070 */
[----:B------:R-:W-:-:S13]  /*13e0*/  ISETP.NE.AND.EX P0, PT, R4, RZ, PT, P0 ;  /* 0x000000ff0400720c */ /* 0x000fda0003f05300 */
[----:B--2---:R-:W-:Y:S05]  /*13f0*/  @P0 BRA `(.L_x_0) ;  /* 0xfffff48000000947 */ /* 0x004fea000383ffff */
[----:B------:R-:W-:Y:S01]  /*1400*/  LOP3.LUT R3, R22, 0x2e0, RZ, 0xc0, !PT ;  /* 0x000002e016037812 */ /* 0x000fe200078ec0ff */
[----:B------:R-:W-:-:S04]  /*1410*/  DEPBAR.LE SB0, 0x0 ;  /* 0x000080000000791a */ /* 0x000fc80000000000 */
[----:B------:R-:W-:Y:S02]  /*1420*/  LOP3.LUT R3, R3, 0x6, R6, 0xf8, !PT ;  /* 0x0000000603037812 */ /* 0x000fe400078ef806 */
[----:B------:R-:W-:Y:S02]  /*1430*/  LOP3.LUT R16, R23, 0x3fc, RZ, 0xc0, !PT ;  /* 0x000003fc17107812 */ /* 0x000fe400078ec0ff */
[----:B------:R-:W-:Y:S01]  /*1440*/  LOP3.LUT R0, R0, 0x1c, R23, 0xf8, !PT ;  /* 0x0000001c00007812 */ /* 0x000fe200078ef817 */
[----:B------:R-:W-:Y:S01]  /*1450*/  IMAD R3, R26, 0x8, R3 ;  /* 0x000000081a037824 */ /* 0x000fe200078e0203 */
[----:B------:R-:W-:Y:S01]  /*1460*/  LOP3.LUT R19, R16, 0x400, RZ, 0xfc, !PT ;  /* 0x0000040010137812 */ /* 0x000fe200078efcff */
[----:B------:R-:W-:Y:S01]  /*1470*/  BAR.SYNC.DEFER_BLOCKING 0x0 ;  /* 0x0000000000007b1d */ /* 0x000fe20000010000 */
[----:B------:R-:W-:Y:S02]  /*1480*/  ISETP.GE.AND P0, PT, R0, 0xc00, PT ;  /* 0x00000c000000780c */ /* 0x000fe40003f06270 */
[----:B------:R-:W-:-:S02]  /*1490*/  IADD3 R5, R3, 0x100, RZ ;  /* 0x0000010003057810 */ /* 0x000fc40007ffe0ff */
[--C-:B------:R-:W-:Y:S01]  /*14a0*/  SHF.R.U32.HI R4, RZ, 0x1, R3.reuse ;  /* 0x00000001ff047819 */ /* 0x100fe20000011603 */
[----:B------:R-:W-:Y:S01]  /*14b0*/  IMAD.IADD R3, R28, 0x1, R3 ;  /* 0x000000011c037824 */ /* 0x000fe200078e0203 */
[----:B------:R-:W-:Y:S02]  /*14c0*/  SHF.R.U32.HI R5, RZ, 0x1, R5 ;  /* 0x00000001ff057819 */ /* 0x000fe40000011605 */
[----:B------:R-:W-:Y:S02]  /*14d0*/  LOP3.LUT R4, R4, 0x3fc, RZ, 0xc0, !PT ;  /* 0x000003fc04047812 */ /* 0x000fe400078ec0ff */
[----:B------:R-:W-:Y:S02]  /*14e0*/  LOP3.LUT R6, R5, 0x3f0, RZ, 0xc0, !PT ;  /* 0x000003f005067812 */ /* 0x000fe400078ec0ff */
[----:B------:R-:W-:Y:S01]  /*14f0*/  SHF.R.U32.HI R5, RZ, 0x1, R23 ;  /* 0x00000001ff057819 */ /* 0x000fe20000011617 */
[C---:B------:R-:W-:Y:S01]  /*1500*/  IMAD R17, R3.reuse, 0x4, R4 ;  /* 0x0000000403117824 */ /* 0x040fe200078e0204 */
[----:B------:R-:W-:Y:S01]  /*1510*/  SHF.R.U32.HI R19, RZ, 0x1, R19 ;  /* 0x00000001ff137819 */ /* 0x000fe20000011613 */
[----:B------:R-:W-:Y:S01]  /*1520*/  IMAD R18, R3, 0x4, R6 ;  /* 0x0000000403127824 */ /* 0x000fe200078e0206 */
[----:B------:R-:W-:-:S02]  /*1530*/  LOP3.LUT R5, R5, 0x1f0, RZ, 0xc0, !PT ;  /* 0x000001f005057812 */ /* 0x000fc400078ec0ff */
[C---:B------:R-:W-:Y:S02]  /*1540*/  LOP3.LUT R3, R2.reuse, R27, RZ, 0xfc, !PT ;  /* 0x0000001b02037212 */ /* 0x040fe400078efcff */
[----:B------:R-:W-:Y:S01]  /*1550*/  LOP3.LUT R2, R2, 0x20, R27, 0xfe, !PT ;  /* 0x0000002002027812 */ /* 0x000fe200078efe1b */
[----:B------:R-:W-:Y:S01]  /*1560*/  IMAD R5, R16, 0x4, R5 ;  /* 0x0000000410057824 */ /* 0x000fe200078e0205 */
[C---:B------:R-:W-:Y:S01]  /*1570*/  ISETP.LT.AND P1, PT, R3.reuse, 0x200, !P0 ;  /* 0x000002000300780c */ /* 0x040fe20004721270 */
[----:B------:R1:W-:Y:S01]  /*1580*/  STS.64 [R17], R8 ;  /* 0x0000000811007388 */ /* 0x0003e20000000a00 */
[----:B------:R-:W-:Y:S01]  /*1590*/  ISETP.LT.AND P0, PT, R2, 0x200, !P0 ;  /* 0x000002000200780c */ /* 0x000fe20004701270 */
[----:B------:R-:W-:Y:S01]  /*15a0*/  IMAD R0, R3, 0xc00, R0 ;  /* 0x00000c0003007824 */ /* 0x000fe200078e0200 */
[----:B------:R-:W-:Y:S01]  /*15b0*/  LOP3.LUT R19, R19, 0x3f0, RZ, 0xc0, !PT ;  /* 0x000003f013137812 */ /* 0x000fe200078ec0ff */
[----:B------:R-:W-:Y:S04]  /*15c0*/  STS.64 [R18+0x400], R10 ;  /* 0x0004000a12007388 */ /* 0x000fe80000000a00 */
[----:B------:R-:W-:Y:S01]  /*15d0*/  STS.64 [R17+0x40], R12 ;  /* 0x0000400c11007388 */ /* 0x000fe20000000a00 */
[----:B------:R-:W-:-:S03]  /*15e0*/  IMAD R19, R16, 0x4, R19 ;  /* 0x0000000410137824 */ /* 0x000fc600078e0213 */
[----:B------:R-:W-:Y:S01]  /*15f0*/  STS.64 [R18+0x440], R14 ;  /* 0x0004400e12007388 */ /* 0x000fe20000000a00 */
[----:B-1----:R-:W-:-:S03]  /*1600*/  IMAD.MOV.U32 R9, RZ, RZ, 0x4 ;  /* 0x00000004ff097424 */ /* 0x002fc600078e00ff */
[----:B------:R-:W-:Y:S01]  /*1610*/  BAR.SYNC.DEFER_BLOCKING 0x0 ;  /* 0x0000000000007b1d */ /* 0x000fe20000010000 */
[----:B------:R-:W-:-:S05]  /*1620*/  IMAD.WIDE R2, R0, R9, c[0x0][0x170] ;  /* 0x00005c0000027625 */ /* 0x000fca00078e0209 */
[----:B------:R-:W1:Y:S04]  /*1630*/  LDS.128 R4, [R5] ;  /* 0x0000000005047984 */ /* 0x000e680000000c00 */
[----:B-1----:R1:W-:Y:S01]  /*1640*/  @P1 STG.E.128 [R2.64], R4 ;  /* 0x0000000402001986 */ /* 0x0023e2000c101d04 */
[----:B------:R-:W-:Y:S05]  /*1650*/  @!P0 EXIT ;  /* 0x000000000000894d */ /* 0x000fea0003800000 */
[----:B------:R-:W2:Y:S01]  /*1660*/  LDS.128 R16, [R19+0x1000] ;  /* 0x0010000013107984 */ /* 0x000ea20000000c00 */
[----:B-1----:R-:W-:-:S05]  /*1670*/  IADD3 R2, R0, 0x18000, RZ ;  /* 0x0001800000027810 */ /* 0x002fca0007ffe0ff */
[----:B------:R-:W-:-:S05]  /*1680*/  IMAD.WIDE R2, R2, R9, c[0x0][0x170] ;  /* 0x00005c0002027625 */ /* 0x000fca00078e0209 */
[----:B--2---:R-:W-:Y:S01]  /*1690*/  STG.E.128 [R2.64], R16 ;  /* 0x0000001002007986 */ /* 0x004fe2000c101d04 */
[----:B------:R-:W-:Y:S05]  /*16a0*/  EXIT ;  /* 0x000000000000794d */ /* 0x000fea0003800000 */
.L_x_1:
[----:B------:R-:W-:-:S00]  /*16b0*/  BRA `(.L_x_1) ;  /* 0xfffffff000007947 */ /* 0x000fc0000383ffff */
[----:B------:R-:W-:-:S00]  /*16c0*/  NOP ;  /* 0x0000000000007918 */ /* 0x000fc00000000000 */
        /* <DEDUP_REMOVED lines=11> */
.L_x_2:


//--------------------- .nv.shared.triton_mm      --------------------------
	.section	.nv.shared.triton_mm,"aw",@nobits
	.sectionflags	@""
	.align	16
